//
// Generated by NVIDIA NVVM Compiler
//
// Compiler Build ID: CL-36424714
// Cuda compilation tools, release 13.0, V13.0.88
// Based on NVVM 20.0.0
//

.version 9.0
.target sm_100
.address_size 64

	// .globl	_Z3addiPfS_S_

.visible .entry _Z3addiPfS_S_(
	.param .u32 _Z3addiPfS_S__param_0,
	.param .u64 .ptr .align 1 _Z3addiPfS_S__param_1,
	.param .u64 .ptr .align 1 _Z3addiPfS_S__param_2,
	.param .u64 .ptr .align 1 _Z3addiPfS_S__param_3
)
{
	.reg .pred 	%p<7>;
	.reg .b32 	%r<31>;
	.reg .b32 	%f<21>;
	.reg .b64 	%rd<25>;

	ld.param.u32 	%r12, [_Z3addiPfS_S__param_0];
	ld.param.u64 	%rd4, [_Z3addiPfS_S__param_1];
	ld.param.u64 	%rd5, [_Z3addiPfS_S__param_2];
	ld.param.u64 	%rd6, [_Z3addiPfS_S__param_3];
	cvta.to.global.u64 	%rd1, %rd6;
	cvta.to.global.u64 	%rd2, %rd5;
	cvta.to.global.u64 	%rd3, %rd4;
	mov.u32 	%r13, %ctaid.x;
	mov.u32 	%r14, %ntid.x;
	mov.u32 	%r15, %tid.x;
	mad.lo.s32 	%r29, %r13, %r14, %r15;
	mov.u32 	%r16, %nctaid.x;
	mul.lo.s32 	%r2, %r14, %r16;
	setp.ge.s32 	%p1, %r29, %r12;
	@%p1 bra 	$L__BB0_7;
	add.s32 	%r17, %r29, %r2;
	max.s32 	%r18, %r12, %r17;
	setp.lt.s32 	%p2, %r17, %r12;
	selp.u32 	%r19, 1, 0, %p2;
	add.s32 	%r20, %r17, %r19;
	sub.s32 	%r21, %r18, %r20;
	div.u32 	%r22, %r21, %r2;
	add.s32 	%r3, %r22, %r19;
	and.b32  	%r23, %r3, 3;
	setp.eq.s32 	%p3, %r23, 3;
	@%p3 bra 	$L__BB0_4;
	add.s32 	%r24, %r3, 1;
	and.b32  	%r25, %r24, 3;
	neg.s32 	%r27, %r25;
$L__BB0_3:
	.pragma "nounroll";
	mul.wide.s32 	%rd7, %r29, 4;
	add.s64 	%rd8, %rd1, %rd7;
	add.s64 	%rd9, %rd2, %rd7;
	add.s64 	%rd10, %rd3, %rd7;
	ld.global.f32 	%f1, [%rd10];
	ld.global.f32 	%f2, [%rd9];
	mul.f32 	%f3, %f1, %f2;
	mul.f32 	%f4, %f2, %f3;
	st.global.f32 	[%rd8], %f4;
	add.s32 	%r29, %r29, %r2;
	add.s32 	%r27, %r27, 1;
	setp.ne.s32 	%p4, %r27, 0;
	@%p4 bra 	$L__BB0_3;
$L__BB0_4:
	setp.lt.u32 	%p5, %r3, 3;
	@%p5 bra 	$L__BB0_7;
	mul.wide.s32 	%rd15, %r2, 4;
	shl.b32 	%r26, %r2, 2;
$L__BB0_6:
	mul.wide.s32 	%rd11, %r29, 4;
	add.s64 	%rd12, %rd3, %rd11;
	ld.global.f32 	%f5, [%rd12];
	add.s64 	%rd13, %rd2, %rd11;
	ld.global.f32 	%f6, [%rd13];
	mul.f32 	%f7, %f5, %f6;
	mul.f32 	%f8, %f6, %f7;
	add.s64 	%rd14, %rd1, %rd11;
	st.global.f32 	[%rd14], %f8;
	add.s64 	%rd16, %rd12, %rd15;
	ld.global.f32 	%f9, [%rd16];
	add.s64 	%rd17, %rd13, %rd15;
	ld.global.f32 	%f10, [%rd17];
	mul.f32 	%f11, %f9, %f10;
	mul.f32 	%f12, %f10, %f11;
	add.s64 	%rd18, %rd14, %rd15;
	st.global.f32 	[%rd18], %f12;
	add.s64 	%rd19, %rd16, %rd15;
	ld.global.f32 	%f13, [%rd19];
	add.s64 	%rd20, %rd17, %rd15;
	ld.global.f32 	%f14, [%rd20];
	mul.f32 	%f15, %f13, %f14;
	mul.f32 	%f16, %f14, %f15;
	add.s64 	%rd21, %rd18, %rd15;
	st.global.f32 	[%rd21], %f16;
	add.s64 	%rd22, %rd19, %rd15;
	ld.global.f32 	%f17, [%rd22];
	add.s64 	%rd23, %rd20, %rd15;
	ld.global.f32 	%f18, [%rd23];
	mul.f32 	%f19, %f17, %f18;
	mul.f32 	%f20, %f18, %f19;
	add.s64 	%rd24, %rd21, %rd15;
	st.global.f32 	[%rd24], %f20;
	add.s32 	%r29, %r26, %r29;
	setp.lt.s32 	%p6, %r29, %r12;
	@%p6 bra 	$L__BB0_6;
$L__BB0_7:
	ret;

}
	// .globl	_Z4stepiPfS_S_S_S_
.visible .entry _Z4stepiPfS_S_S_S_(
	.param .u32 _Z4stepiPfS_S_S_S__param_0,
	.param .u64 .ptr .align 1 _Z4stepiPfS_S_S_S__param_1,
	.param .u64 .ptr .align 1 _Z4stepiPfS_S_S_S__param_2,
	.param .u64 .ptr .align 1 _Z4stepiPfS_S_S_S__param_3,
	.param .u64 .ptr .align 1 _Z4stepiPfS_S_S_S__param_4,
	.param .u64 .ptr .align 1 _Z4stepiPfS_S_S_S__param_5
)
{
	.reg .pred 	%p<7>;
	.reg .b32 	%r<31>;
	.reg .b32 	%f<56>;
	.reg .b64 	%rd<39>;
	.reg .b64 	%fd<16>;

	ld.param.u32 	%r12, [_Z4stepiPfS_S_S_S__param_0];
	ld.param.u64 	%rd6, [_Z4stepiPfS_S_S_S__param_1];
	ld.param.u64 	%rd7, [_Z4stepiPfS_S_S_S__param_2];
	ld.param.u64 	%rd8, [_Z4stepiPfS_S_S_S__param_3];
	ld.param.u64 	%rd9, [_Z4stepiPfS_S_S_S__param_4];
	ld.param.u64 	%rd10, [_Z4stepiPfS_S_S_S__param_5];
	cvta.to.global.u64 	%rd1, %rd10;
	cvta.to.global.u64 	%rd2, %rd9;
	cvta.to.global.u64 	%rd3, %rd8;
	cvta.to.global.u64 	%rd4, %rd7;
	cvta.to.global.u64 	%rd5, %rd6;
	mov.u32 	%r13, %ctaid.x;
	mov.u32 	%r14, %ntid.x;
	mov.u32 	%r15, %tid.x;
	mad.lo.s32 	%r29, %r13, %r14, %r15;
	mov.u32 	%r16, %nctaid.x;
	mul.lo.s32 	%r2, %r14, %r16;
	setp.ge.s32 	%p1, %r29, %r12;
	@%p1 bra 	$L__BB1_7;
	add.s32 	%r17, %r29, %r2;
	max.s32 	%r18, %r12, %r17;
	setp.lt.s32 	%p2, %r17, %r12;
	selp.u32 	%r19, 1, 0, %p2;
	add.s32 	%r20, %r17, %r19;
	sub.s32 	%r21, %r18, %r20;
	div.u32 	%r22, %r21, %r2;
	add.s32 	%r3, %r22, %r19;
	and.b32  	%r23, %r3, 3;
	setp.eq.s32 	%p3, %r23, 3;
	@%p3 bra 	$L__BB1_4;
	add.s32 	%r24, %r3, 1;
	and.b32  	%r25, %r24, 3;
	neg.s32 	%r27, %r25;
$L__BB1_3:
	.pragma "nounroll";
	mul.wide.s32 	%rd11, %r29, 4;
	add.s64 	%rd12, %rd1, %rd11;
	add.s64 	%rd13, %rd2, %rd11;
	add.s64 	%rd14, %rd3, %rd11;
	add.s64 	%rd15, %rd4, %rd11;
	add.s64 	%rd16, %rd5, %rd11;
	ld.global.f32 	%f1, [%rd16];
	ld.global.f32 	%f2, [%rd15];
	fma.rn.f32 	%f3, %f2, 0f3DCCCCCD, %f1;
	cvt.f64.f32 	%fd1, %f3;
	ld.global.f32 	%f4, [%rd14];
	cvt.f64.f32 	%fd2, %f4;
	fma.rn.f64 	%fd3, %fd2, 0d3F747AE160000000, %fd1;
	cvt.rn.f32.f64 	%f5, %fd3;
	st.global.f32 	[%rd13], %f5;
	ld.global.f32 	%f6, [%rd16];
	ld.global.f32 	%f7, [%rd15];
	fma.rn.f32 	%f8, %f7, 0f3DCCCCCD, %f6;
	st.global.f32 	[%rd13], %f8;
	ld.global.f32 	%f9, [%rd15];
	ld.global.f32 	%f10, [%rd14];
	fma.rn.f32 	%f11, %f10, 0f3DCCCCCD, %f9;
	st.global.f32 	[%rd12], %f11;
	add.s32 	%r29, %r29, %r2;
	add.s32 	%r27, %r27, 1;
	setp.ne.s32 	%p4, %r27, 0;
	@%p4 bra 	$L__BB1_3;
$L__BB1_4:
	setp.lt.u32 	%p5, %r3, 3;
	@%p5 bra 	$L__BB1_7;
	mul.wide.s32 	%rd23, %r2, 4;
	shl.b32 	%r26, %r2, 2;
$L__BB1_6:
	mul.wide.s32 	%rd17, %r29, 4;
	add.s64 	%rd18, %rd5, %rd17;
	ld.global.f32 	%f12, [%rd18];
	add.s64 	%rd19, %rd4, %rd17;
	ld.global.f32 	%f13, [%rd19];
	fma.rn.f32 	%f14, %f13, 0f3DCCCCCD, %f12;
	cvt.f64.f32 	%fd4, %f14;
	add.s64 	%rd20, %rd3, %rd17;
	ld.global.f32 	%f15, [%rd20];
	cvt.f64.f32 	%fd5, %f15;
	fma.rn.f64 	%fd6, %fd5, 0d3F747AE160000000, %fd4;
	cvt.rn.f32.f64 	%f16, %fd6;
	add.s64 	%rd21, %rd2, %rd17;
	st.global.f32 	[%rd21], %f16;
	ld.global.f32 	%f17, [%rd18];
	ld.global.f32 	%f18, [%rd19];
	fma.rn.f32 	%f19, %f18, 0f3DCCCCCD, %f17;
	st.global.f32 	[%rd21], %f19;
	ld.global.f32 	%f20, [%rd19];
	ld.global.f32 	%f21, [%rd20];
	fma.rn.f32 	%f22, %f21, 0f3DCCCCCD, %f20;
	add.s64 	%rd22, %rd1, %rd17;
	st.global.f32 	[%rd22], %f22;
	add.s64 	%rd24, %rd18, %rd23;
	ld.global.f32 	%f23, [%rd24];
	add.s64 	%rd25, %rd19, %rd23;
	ld.global.f32 	%f24, [%rd25];
	fma.rn.f32 	%f25, %f24, 0f3DCCCCCD, %f23;
	cvt.f64.f32 	%fd7, %f25;
	add.s64 	%rd26, %rd20, %rd23;
	ld.global.f32 	%f26, [%rd26];
	cvt.f64.f32 	%fd8, %f26;
	fma.rn.f64 	%fd9, %fd8, 0d3F747AE160000000, %fd7;
	cvt.rn.f32.f64 	%f27, %fd9;
	add.s64 	%rd27, %rd21, %rd23;
	st.global.f32 	[%rd27], %f27;
	ld.global.f32 	%f28, [%rd24];
	ld.global.f32 	%f29, [%rd25];
	fma.rn.f32 	%f30, %f29, 0f3DCCCCCD, %f28;
	st.global.f32 	[%rd27], %f30;
	ld.global.f32 	%f31, [%rd25];
	ld.global.f32 	%f32, [%rd26];
	fma.rn.f32 	%f33, %f32, 0f3DCCCCCD, %f31;
	add.s64 	%rd28, %rd22, %rd23;
	st.global.f32 	[%rd28], %f33;
	add.s64 	%rd29, %rd24, %rd23;
	ld.global.f32 	%f34, [%rd29];
	add.s64 	%rd30, %rd25, %rd23;
	ld.global.f32 	%f35, [%rd30];
	fma.rn.f32 	%f36, %f35, 0f3DCCCCCD, %f34;
	cvt.f64.f32 	%fd10, %f36;
	add.s64 	%rd31, %rd26, %rd23;
	ld.global.f32 	%f37, [%rd31];
	cvt.f64.f32 	%fd11, %f37;
	fma.rn.f64 	%fd12, %fd11, 0d3F747AE160000000, %fd10;
	cvt.rn.f32.f64 	%f38, %fd12;
	add.s64 	%rd32, %rd27, %rd23;
	st.global.f32 	[%rd32], %f38;
	ld.global.f32 	%f39, [%rd29];
	ld.global.f32 	%f40, [%rd30];
	fma.rn.f32 	%f41, %f40, 0f3DCCCCCD, %f39;
	st.global.f32 	[%rd32], %f41;
	ld.global.f32 	%f42, [%rd30];
	ld.global.f32 	%f43, [%rd31];
	fma.rn.f32 	%f44, %f43, 0f3DCCCCCD, %f42;
	add.s64 	%rd33, %rd28, %rd23;
	st.global.f32 	[%rd33], %f44;
	add.s64 	%rd34, %rd29, %rd23;
	ld.global.f32 	%f45, [%rd34];
	add.s64 	%rd35, %rd30, %rd23;
	ld.global.f32 	%f46, [%rd35];
	fma.rn.f32 	%f47, %f46, 0f3DCCCCCD, %f45;
	cvt.f64.f32 	%fd13, %f47;
	add.s64 	%rd36, %rd31, %rd23;
	ld.global.f32 	%f48, [%rd36];
	cvt.f64.f32 	%fd14, %f48;
	fma.rn.f64 	%fd15, %fd14, 0d3F747AE160000000, %fd13;
	cvt.rn.f32.f64 	%f49, %fd15;
	add.s64 	%rd37, %rd32, %rd23;
	st.global.f32 	[%rd37], %f49;
	ld.global.f32 	%f50, [%rd34];
	ld.global.f32 	%f51, [%rd35];
	fma.rn.f32 	%f52, %f51, 0f3DCCCCCD, %f50;
	st.global.f32 	[%rd37], %f52;
	ld.global.f32 	%f53, [%rd35];
	ld.global.f32 	%f54, [%rd36];
	fma.rn.f32 	%f55, %f54, 0f3DCCCCCD, %f53;
	add.s64 	%rd38, %rd33, %rd23;
	st.global.f32 	[%rd38], %f55;
	add.s32 	%r29, %r26, %r29;
	setp.lt.s32 	%p6, %r29, %r12;
	@%p6 bra 	$L__BB1_6;
$L__BB1_7:
	ret;

}


// ===== COMPILED SASS (sm_100) =====

	.target	sm_100

	.elftype	@"ET_EXEC"


//--------------------- .note.nv.tkinfo           --------------------------
	.section	.note.nv.tkinfo,"",@"SHT_NOTE"
	.sectionflags	@"SHF_NOTE_NV_TKINFO"
	.tkinfo
        /*0018*/ 	.word	0x00000002
        /*0030*/ 	.string	""
        /*0030*/ 	.string	"ptxas"
        /*0030*/ 	.string	"Cuda compilation tools, release 13.0, V13.0.88"
        /*0030*/ 	.string	"Build cuda_13.0.r13.0/compiler.36424714_0"
        /*0030*/ 	.string	"-arch sm_100 -m 64 "



//--------------------- .note.nv.cuinfo           --------------------------
	.section	.note.nv.cuinfo,"",@"SHT_NOTE"
	.sectionflags	@"SHF_NOTE_NV_CUINFO"
        /*0018*/ 	.short	0x0002
        /*001a*/ 	.short	0x0064
        /*001c*/ 	.short	0x0082
	.zero		2


//--------------------- .nv.info                  --------------------------
	.section	.nv.info,"",@"SHT_CUDA_INFO"
	.align	4


	//----- nvinfo : EIATTR_REGCOUNT
	.align		4
        /*0000*/ 	.byte	0x04, 0x2f
        /*0002*/ 	.short	(.L_1 - .L_0)
	.align		4
.L_0:
        /*0004*/ 	.word	index@(_Z3addiPfS_S_)
        /*0008*/ 	.word	0x00000018


	//----- nvinfo : EIATTR_FRAME_SIZE
	.align		4
.L_1:
        /*000c*/ 	.byte	0x04, 0x11
        /*000e*/ 	.short	(.L_3 - .L_2)
	.align		4
.L_2:
        /*0010*/ 	.word	index@(_Z3addiPfS_S_)
        /*0014*/ 	.word	0x00000000


	//----- nvinfo : EIATTR_REGCOUNT
	.align		4
.L_3:
        /*0018*/ 	.byte	0x04, 0x2f
        /*001a*/ 	.short	(.L_5 - .L_4)
	.align		4
.L_4:
        /*001c*/ 	.word	index@(_Z4stepiPfS_S_S_S_)
        /*0020*/ 	.word	0x0000001a


	//----- nvinfo : EIATTR_FRAME_SIZE
	.align		4
.L_5:
        /*0024*/ 	.byte	0x04, 0x11
        /*0026*/ 	.short	(.L_7 - .L_6)
	.align		4
.L_6:
        /*0028*/ 	.word	index@(_Z4stepiPfS_S_S_S_)
        /*002c*/ 	.word	0x00000000


	//----- nvinfo : EIATTR_MIN_STACK_SIZE
	.align		4
.L_7:
        /*0030*/ 	.byte	0x04, 0x12
        /*0032*/ 	.short	(.L_9 - .L_8)
	.align		4
.L_8:
        /*0034*/ 	.word	index@(_Z4stepiPfS_S_S_S_)
        /*0038*/ 	.word	0x00000000


	//----- nvinfo : EIATTR_MIN_STACK_SIZE
	.align		4
.L_9:
        /*003c*/ 	.byte	0x04, 0x12
        /*003e*/ 	.short	(.L_11 - .L_10)
	.align		4
.L_10:
        /*0040*/ 	.word	index@(_Z3addiPfS_S_)
        /*0044*/ 	.word	0x00000000
.L_11:


//--------------------- .nv.compat                --------------------------
	.section	.nv.compat,"",@"SHT_CUDA_COMPAT_INFO"
	.align	4
        /*0000*/ 	.byte	0x02, 0x09, 0x00, 0x00, 0x02, 0x02, 0x01, 0x00, 0x02, 0x05, 0x05, 0x00, 0x03, 0x07, 0x01, 0x01
        /*0010*/ 	.byte	0x02, 0x03, 0x00, 0x00, 0x02, 0x06, 0x01, 0x00, 0x04, 0x0b, 0x08, 0x00, 0x01, 0x00, 0x00, 0x00
        /*0020*/ 	.byte	0x00, 0x00, 0x00, 0x00


//--------------------- .nv.info._Z4stepiPfS_S_S_S_ --------------------------
	.section	.nv.info._Z4stepiPfS_S_S_S_,"",@"SHT_CUDA_INFO"
	.sectionflags	@""
	.align	4


	//----- nvinfo : EIATTR_CUDA_API_VERSION
	.align		4
        /*0000*/ 	.byte	0x04, 0x37
        /*0002*/ 	.short	(.L_13 - .L_12)
.L_12:
        /*0004*/ 	.word	0x00000082


	//----- nvinfo : EIATTR_KPARAM_INFO
	.align		4
.L_13:
        /*0008*/ 	.byte	0x04, 0x17
        /*000a*/ 	.short	(.L_15 - .L_14)
.L_14:
        /*000c*/ 	.word	0x00000000
        /*0010*/ 	.short	0x0005
        /*0012*/ 	.short	0x0028
        /*0014*/ 	.byte	0x00, 0xf5, 0x21, 0x00


	//----- nvinfo : EIATTR_KPARAM_INFO
	.align		4
.L_15:
        /*0018*/ 	.byte	0x04, 0x17
        /*001a*/ 	.short	(.L_17 - .L_16)
.L_16:
        /*001c*/ 	.word	0x00000000
        /*0020*/ 	.short	0x0004
        /*0022*/ 	.short	0x0020
        /*0024*/ 	.byte	0x00, 0xf5, 0x21, 0x00


	//----- nvinfo : EIATTR_KPARAM_INFO
	.align		4
.L_17:
        /*0028*/ 	.byte	0x04, 0x17
        /*002a*/ 	.short	(.L_19 - .L_18)
.L_18:
        /*002c*/ 	.word	0x00000000
        /*0030*/ 	.short	0x0003
        /*0032*/ 	.short	0x0018
        /*0034*/ 	.byte	0x00, 0xf5, 0x21, 0x00


	//----- nvinfo : EIATTR_KPARAM_INFO
	.align		4
.L_19:
        /*0038*/ 	.byte	0x04, 0x17
        /*003a*/ 	.short	(.L_21 - .L_20)
.L_20:
        /*003c*/ 	.word	0x00000000
        /*0040*/ 	.short	0x0002
        /*0042*/ 	.short	0x0010
        /*0044*/ 	.byte	0x00, 0xf5, 0x21, 0x00


	//----- nvinfo : EIATTR_KPARAM_INFO
	.align		4
.L_21:
        /*0048*/ 	.byte	0x04, 0x17
        /*004a*/ 	.short	(.L_23 - .L_22)
.L_22:
        /*004c*/ 	.word	0x00000000
        /*0050*/ 	.short	0x0001
        /*0052*/ 	.short	0x0008
        /*0054*/ 	.byte	0x00, 0xf5, 0x21, 0x00


	//----- nvinfo : EIATTR_KPARAM_INFO
	.align		4
.L_23:
        /*0058*/ 	.byte	0x04, 0x17
        /*005a*/ 	.short	(.L_25 - .L_24)
.L_24:
        /*005c*/ 	.word	0x00000000
        /*0060*/ 	.short	0x0000
        /*0062*/ 	.short	0x0000
        /*0064*/ 	.byte	0x00, 0xf0, 0x11, 0x00


	//----- nvinfo : EIATTR_SPARSE_MMA_MASK
	.align		4
.L_25:
        /*0068*/ 	.byte	0x03, 0x50
        /*006a*/ 	.short	0x0000


	//----- nvinfo : EIATTR_MAXREG_COUNT
	.align		4
        /*006c*/ 	.byte	0x03, 0x1b
        /*006e*/ 	.short	0x00ff


	//----- nvinfo : EIATTR_MERCURY_ISA_VERSION
	.align		4
        /*0070*/ 	.byte	0x03, 0x5f
        /*0072*/ 	.short	0x0101


	//----- nvinfo : EIATTR_VRC_CTA_INIT_COUNT
	.align		4
        /*0074*/ 	.byte	0x02, 0x4a
	.zero		1
	.zero		1


	//----- nvinfo : EIATTR_EXIT_INSTR_OFFSETS
	.align		4
        /*0078*/ 	.byte	0x04, 0x1c
        /*007a*/ 	.short	(.L_27 - .L_26)


	//   ....[0]....
.L_26:
        /*007c*/ 	.word	0x00000090


	//   ....[1]....
        /*0080*/ 	.word	0x000004d0


	//   ....[2]....
        /*0084*/ 	.word	0x00000b00


	//----- nvinfo : EIATTR_CRS_STACK_SIZE
	.align		4
.L_27:
        /*0088*/ 	.byte	0x04, 0x1e
        /*008a*/ 	.short	(.L_29 - .L_28)
.L_28:
        /*008c*/ 	.word	0x00000000


	//----- nvinfo : EIATTR_CBANK_PARAM_SIZE
	.align		4
.L_29:
        /*0090*/ 	.byte	0x03, 0x19
        /*0092*/ 	.short	0x0030


	//----- nvinfo : EIATTR_PARAM_CBANK
	.align		4
        /*0094*/ 	.byte	0x04, 0x0a
        /*0096*/ 	.short	(.L_31 - .L_30)
	.align		4
.L_30:
        /*0098*/ 	.word	index@(.nv.constant0._Z4stepiPfS_S_S_S_)
        /*009c*/ 	.short	0x0380
        /*009e*/ 	.short	0x0030


	//----- nvinfo : EIATTR_SW_WAR
	.align		4
.L_31:
        /*00a0*/ 	.byte	0x04, 0x36
        /*00a2*/ 	.short	(.L_33 - .L_32)
.L_32:
        /*00a4*/ 	.word	0x00000008
.L_33:


//--------------------- .nv.info._Z3addiPfS_S_    --------------------------
	.section	.nv.info._Z3addiPfS_S_,"",@"SHT_CUDA_INFO"
	.sectionflags	@""
	.align	4


	//----- nvinfo : EIATTR_CUDA_API_VERSION
	.align		4
        /*0000*/ 	.byte	0x04, 0x37
        /*0002*/ 	.short	(.L_35 - .L_34)
.L_34:
        /*0004*/ 	.word	0x00000082


	//----- nvinfo : EIATTR_KPARAM_INFO
	.align		4
.L_35:
        /*0008*/ 	.byte	0x04, 0x17
        /*000a*/ 	.short	(.L_37 - .L_36)
.L_36:
        /*000c*/ 	.word	0x00000000
        /*0010*/ 	.short	0x0003
        /*0012*/ 	.short	0x0018
        /*0014*/ 	.byte	0x00, 0xf5, 0x21, 0x00


	//----- nvinfo : EIATTR_KPARAM_INFO
	.align		4
.L_37:
        /*0018*/ 	.byte	0x04, 0x17
        /*001a*/ 	.short	(.L_39 - .L_38)
.L_38:
        /*001c*/ 	.word	0x00000000
        /*0020*/ 	.short	0x0002
        /*0022*/ 	.short	0x0010
        /*0024*/ 	.byte	0x00, 0xf5, 0x21, 0x00


	//----- nvinfo : EIATTR_KPARAM_INFO
	.align		4
.L_39:
        /*0028*/ 	.byte	0x04, 0x17
        /*002a*/ 	.short	(.L_41 - .L_40)
.L_40:
        /*002c*/ 	.word	0x00000000
        /*0030*/ 	.short	0x0001
        /*0032*/ 	.short	0x0008
        /*0034*/ 	.byte	0x00, 0xf5, 0x21, 0x00


	//----- nvinfo : EIATTR_KPARAM_INFO
	.align		4
.L_41:
        /*0038*/ 	.byte	0x04, 0x17
        /*003a*/ 	.short	(.L_43 - .L_42)
.L_42:
        /*003c*/ 	.word	0x00000000
        /*0040*/ 	.short	0x0000
        /*0042*/ 	.short	0x0000
        /*0044*/ 	.byte	0x00, 0xf0, 0x11, 0x00


	//----- nvinfo : EIATTR_SPARSE_MMA_MASK
	.align		4
.L_43:
        /*0048*/ 	.byte	0x03, 0x50
        /*004a*/ 	.short	0x0000


	//----- nvinfo : EIATTR_MAXREG_COUNT
	.align		4
        /*004c*/ 	.byte	0x03, 0x1b
        /*004e*/ 	.short	0x00ff


	//----- nvinfo : EIATTR_MERCURY_ISA_VERSION
	.align		4
        /*0050*/ 	.byte	0x03, 0x5f
        /*0052*/ 	.short	0x0101


	//----- nvinfo : EIATTR_VRC_CTA_INIT_COUNT
	.align		4
        /*0054*/ 	.byte	0x02, 0x4a
	.zero		1
	.zero		1


	//----- nvinfo : EIATTR_EXIT_INSTR_OFFSETS
	.align		4
        /*0058*/ 	.byte	0x04, 0x1c
        /*005a*/ 	.short	(.L_45 - .L_44)


	//   ....[0]....
.L_44:
        /*005c*/ 	.word	0x00000090


	//   ....[1]....
        /*0060*/ 	.word	0x000003b0


	//   ....[2]....
        /*0064*/ 	.word	0x00000620


	//----- nvinfo : EIATTR_CRS_STACK_SIZE
	.align		4
.L_45:
        /*0068*/ 	.byte	0x04, 0x1e
        /*006a*/ 	.short	(.L_47 - .L_46)
.L_46:
        /*006c*/ 	.word	0x00000000


	//----- nvinfo : EIATTR_CBANK_PARAM_SIZE
	.align		4
.L_47:
        /*0070*/ 	.byte	0x03, 0x19
        /*0072*/ 	.short	0x0020


	//----- nvinfo : EIATTR_PARAM_CBANK
	.align		4
        /*0074*/ 	.byte	0x04, 0x0a
        /*0076*/ 	.short	(.L_49 - .L_48)
	.align		4
.L_48:
        /*0078*/ 	.word	index@(.nv.constant0._Z3addiPfS_S_)
        /*007c*/ 	.short	0x0380
        /*007e*/ 	.short	0x0020


	//----- nvinfo : EIATTR_SW_WAR
	.align		4
.L_49:
        /*0080*/ 	.byte	0x04, 0x36
        /*0082*/ 	.short	(.L_51 - .L_50)
.L_50:
        /*0084*/ 	.word	0x00000008
.L_51:


//--------------------- .nv.callgraph             --------------------------
	.section	.nv.callgraph,"",@"SHT_CUDA_CALLGRAPH"
	.align	4
	.sectionentsize	8
	.align		4
        /*0000*/ 	.word	0x00000000
	.align		4
        /*0004*/ 	.word	0xffffffff
	.align		4
        /*0008*/ 	.word	0x00000000
	.align		4
        /*000c*/ 	.word	0xfffffffe
	.align		4
        /*0010*/ 	.word	0x00000000
	.align		4
        /*0014*/ 	.word	0xfffffffd
	.align		4
        /*0018*/ 	.word	0x00000000
	.align		4
        /*001c*/ 	.word	0xfffffffc


//--------------------- .text._Z4stepiPfS_S_S_S_  --------------------------
	.section	.text._Z4stepiPfS_S_S_S_,"ax",@progbits
	.align	128
        .global         _Z4stepiPfS_S_S_S_
        .type           _Z4stepiPfS_S_S_S_,@function
        .size           _Z4stepiPfS_S_S_S_,(.L_x_10 - _Z4stepiPfS_S_S_S_)
        .other          _Z4stepiPfS_S_S_S_,@"STO_CUDA_ENTRY STV_DEFAULT"
_Z4stepiPfS_S_S_S_:
.text._Z4stepiPfS_S_S_S_:
[----:B------:R-:W-:Y:S01]  /*0000*/  LDC R1, c[0x0][0x37c] ;  /* 0x0000df00ff017b82 */ /* 0x000fe20000000800 */
[----:B------:R-:W0:Y:S07]  /*0010*/  S2R R3, SR_TID.X ;  /* 0x0000000000037919 */ /* 0x000e2e0000002100 */
[----:B------:R-:W0:Y:S01]  /*0020*/  S2UR UR4, SR_CTAID.X ;  /* 0x00000000000479c3 */ /* 0x000e220000002500 */
[----:B------:R-:W1:Y:S07]  /*0030*/  LDCU UR6, c[0x0][0x380] ;  /* 0x00007000ff0677ac */ /* 0x000e6e0008000800 */
[----:B------:R-:W0:Y:S01]  /*0040*/  LDC R0, c[0x0][0x360] ;  /* 0x0000d800ff007b82 */ /* 0x000e220000000800 */
[----:B------:R-:W2:Y:S01]  /*0050*/  LDCU UR5, c[0x0][0x370] ;  /* 0x00006e00ff0577ac */ /* 0x000ea20008000800 */
[----:B0-----:R-:W-:-:S02]  /*0060*/  IMAD R3, R0, UR4, R3 ;  /* 0x0000000400037c24 */ /* 0x001fc4000f8e0203 */
[----:B--2---:R-:W-:-:S03]  /*0070*/  IMAD R0, R0, UR5, RZ ;  /* 0x0000000500007c24 */ /* 0x004fc6000f8e02ff */
[----:B-1----:R-:W-:-:S13]  /*0080*/  ISETP.GE.AND P0, PT, R3, UR6, PT ;  /* 0x0000000603007c0c */ /* 0x002fda000bf06270 */
[----:B------:R-:W-:Y:S05]  /*0090*/  @P0 EXIT ;  /* 0x000000000000094d */ /* 0x000fea0003800000 */
[----:B------:R-:W0:Y:S01]  /*00a0*/  I2F.U32.RP R8, R0 ;  /* 0x0000000000087306 */ /* 0x000e220000209000 */
[----:B------:R-:W-:Y:S01]  /*00b0*/  IADD3 R2, PT, PT, R0, R3, RZ ;  /* 0x0000000300027210 */ /* 0x000fe20007ffe0ff */
[----:B------:R-:W1:Y:S01]  /*00c0*/  LDCU.64 UR4, c[0x0][0x358] ;  /* 0x00006b00ff0477ac */ /* 0x000e620008000a00 */
[----:B------:R-:W-:Y:S01]  /*00d0*/  IADD3 R9, PT, PT, RZ, -R0, RZ ;  /* 0x80000000ff097210 */ /* 0x000fe20007ffe0ff */
[----:B------:R-:W-:Y:S01]  /*00e0*/  BSSY.RECONVERGENT B0, `(.L_x_0) ;  /* 0x000003e000007945 */ /* 0x000fe20003800200 */
[C---:B------:R-:W-:Y:S02]  /*00f0*/  ISETP.GE.AND P0, PT, R2.reuse, UR6, PT ;  /* 0x0000000602007c0c */ /* 0x040fe4000bf06270 */
[----:B------:R-:W-:Y:S02]  /*0100*/  VIMNMX R7, PT, PT, R2, UR6, !PT ;  /* 0x0000000602077c48 */ /* 0x000fe4000ffe0100 */
[----:B------:R-:W-:Y:S02]  /*0110*/  SEL R6, RZ, 0x1, P0 ;  /* 0x00000001ff067807 */ /* 0x000fe40000000000 */
[----:B------:R-:W-:-:S02]  /*0120*/  ISETP.NE.U32.AND P2, PT, R0, RZ, PT ;  /* 0x000000ff0000720c */ /* 0x000fc40003f45070 */
[----:B------:R-:W-:Y:S01]  /*0130*/  IADD3 R7, PT, PT, R7, -R2, -R6 ;  /* 0x8000000207077210 */ /* 0x000fe20007ffe806 */
[----:B0-----:R-:W0:Y:S02]  /*0140*/  MUFU.RCP R8, R8 ;  /* 0x0000000800087308 */ /* 0x001e240000001000 */
[----:B0-----:R-:W-:-:S06]  /*0150*/  IADD3 R4, PT, PT, R8, 0xffffffe, RZ ;  /* 0x0ffffffe08047810 */ /* 0x001fcc0007ffe0ff */
[----:B------:R0:W2:Y:S02]  /*0160*/  F2I.FTZ.U32.TRUNC.NTZ R5, R4 ;  /* 0x0000000400057305 */ /* 0x0000a4000021f000 */
[----:B0-----:R-:W-:Y:S02]  /*0170*/  HFMA2 R4, -RZ, RZ, 0, 0 ;  /* 0x00000000ff047431 */ /* 0x001fe400000001ff */
[----:B--2---:R-:W-:-:S04]  /*0180*/  IMAD R9, R9, R5, RZ ;  /* 0x0000000509097224 */ /* 0x004fc800078e02ff */
[----:B------:R-:W-:-:S06]  /*0190*/  IMAD.HI.U32 R8, R5, R9, R4 ;  /* 0x0000000905087227 */ /* 0x000fcc00078e0004 */
[----:B------:R-:W-:-:S05]  /*01a0*/  IMAD.HI.U32 R5, R8, R7, RZ ;  /* 0x0000000708057227 */ /* 0x000fca00078e00ff */
[----:B------:R-:W-:-:S05]  /*01b0*/  IADD3 R2, PT, PT, -R5, RZ, RZ ;  /* 0x000000ff05027210 */ /* 0x000fca0007ffe1ff */
[----:B------:R-:W-:-:S05]  /*01c0*/  IMAD R7, R0, R2, R7 ;  /* 0x0000000200077224 */ /* 0x000fca00078e0207 */
[----:B------:R-:W-:-:S13]  /*01d0*/  ISETP.GE.U32.AND P0, PT, R7, R0, PT ;  /* 0x000000000700720c */ /* 0x000fda0003f06070 */
[----:B------:R-:W-:Y:S02]  /*01e0*/  @P0 IADD3 R7, PT, PT, -R0, R7, RZ ;  /* 0x0000000700070210 */ /* 0x000fe40007ffe1ff */
[----:B------:R-:W-:Y:S02]  /*01f0*/  @P0 IADD3 R5, PT, PT, R5, 0x1, RZ ;  /* 0x0000000105050810 */ /* 0x000fe40007ffe0ff */
[----:B------:R-:W-:-:S13]  /*0200*/  ISETP.GE.U32.AND P1, PT, R7, R0, PT ;  /* 0x000000000700720c */ /* 0x000fda0003f26070 */
[----:B------:R-:W-:Y:S02]  /*0210*/  @P1 IADD3 R5, PT, PT, R5, 0x1, RZ ;  /* 0x0000000105051810 */ /* 0x000fe40007ffe0ff */
[----:B------:R-:W-:-:S04]  /*0220*/  @!P2 LOP3.LUT R5, RZ, R0, RZ, 0x33, !PT ;  /* 0x00000000ff05a212 */ /* 0x000fc800078e33ff */
[----:B------:R-:W-:-:S04]  /*0230*/  IADD3 R2, PT, PT, R6, R5, RZ ;  /* 0x0000000506027210 */ /* 0x000fc80007ffe0ff */
[C---:B------:R-:W-:Y:S02]  /*0240*/  LOP3.LUT R4, R2.reuse, 0x3, RZ, 0xc0, !PT ;  /* 0x0000000302047812 */ /* 0x040fe400078ec0ff */
[----:B------:R-:W-:Y:S02]  /*0250*/  ISETP.GE.U32.AND P1, PT, R2, 0x3, PT ;  /* 0x000000030200780c */ /* 0x000fe40003f26070 */
[----:B------:R-:W-:-:S13]  /*0260*/  ISETP.NE.AND P0, PT, R4, 0x3, PT ;  /* 0x000000030400780c */ /* 0x000fda0003f05270 */
[----:B-1----:R-:W-:Y:S05]  /*0270*/  @!P0 BRA `(.L_x_1) ;  /* 0x0000000000908947 */ /* 0x002fea0003800000 */
[----:B------:R-:W-:-:S04]  /*0280*/  IADD3 R2, PT, PT, R2, 0x1, RZ ;  /* 0x0000000102027810 */ /* 0x000fc80007ffe0ff */
[----:B------:R-:W-:-:S04]  /*0290*/  LOP3.LUT R2, R2, 0x3, RZ, 0xc0, !PT ;  /* 0x0000000302027812 */ /* 0x000fc800078ec0ff */
[----:B------:R-:W-:-:S07]  /*02a0*/  IADD3 R2, PT, PT, -R2, RZ, RZ ;  /* 0x000000ff02027210 */ /* 0x000fce0007ffe1ff */
.L_x_2:
[----:B0-----:R-:W0:Y:S08]  /*02b0*/  LDC.64 R4, c[0x0][0x390] ;  /* 0x0000e400ff047b82 */ /* 0x001e300000000a00 */
[----:B------:R-:W1:Y:S08]  /*02c0*/  LDC.64 R8, c[0x0][0x388] ;  /* 0x0000e200ff087b82 */ /* 0x000e700000000a00 */
[----:B------:R-:W2:Y:S01]  /*02d0*/  LDC.64 R6, c[0x0][0x398] ;  /* 0x0000e600ff067b82 */ /* 0x000ea20000000a00 */
[----:B0-----:R-:W-:-:S07]  /*02e0*/  IMAD.WIDE R4, R3, 0x4, R4 ;  /* 0x0000000403047825 */ /* 0x001fce00078e0204 */
[----:B------:R-:W0:Y:S01]  /*02f0*/  LDC.64 R16, c[0x0][0x3a0] ;  /* 0x0000e800ff107b82 */ /* 0x000e220000000a00 */
[----:B------:R-:W3:Y:S01]  /*0300*/  LDG.E R11, desc[UR4][R4.64] ;  /* 0x00000004040b7981 */ /* 0x000ee2000c1e1900 */
[----:B-1----:R-:W-:-:S05]  /*0310*/  IMAD.WIDE R8, R3, 0x4, R8 ;  /* 0x0000000403087825 */ /* 0x002fca00078e0208 */
[----:B------:R-:W3:Y:S01]  /*0320*/  LDG.E R10, desc[UR4][R8.64] ;  /* 0x00000004080a7981 */ /* 0x000ee2000c1e1900 */
[----:B--2---:R-:W-:-:S05]  /*0330*/  IMAD.WIDE R6, R3, 0x4, R6 ;  /* 0x0000000403067825 */ /* 0x004fca00078e0206 */
[----:B------:R-:W2:Y:S01]  /*0340*/  LDG.E R18, desc[UR4][R6.64] ;  /* 0x0000000406127981 */ /* 0x000ea2000c1e1900 */
[----:B------:R-:W-:Y:S01]  /*0350*/  UMOV UR8, 0x60000000 ;  /* 0x6000000000087882 */ /* 0x000fe20000000000 */
[----:B------:R-:W-:Y:S01]  /*0360*/  UMOV UR9, 0x3f747ae1 ;  /* 0x3f747ae100097882 */ /* 0x000fe20000000000 */
[----:B---3--:R-:W-:-:S06]  /*0370*/  FFMA R10, R11, 0.10000000149011611938, R10 ;  /* 0x3dcccccd0b0a7823 */ /* 0x008fcc000000000a */
[----:B------:R-:W-:Y:S08]  /*0380*/  F2F.F64.F32 R10, R10 ;  /* 0x0000000a000a7310 */ /* 0x000ff00000201800 */
[----:B--2---:R-:W1:Y:S02]  /*0390*/  F2F.F64.F32 R12, R18 ;  /* 0x00000012000c7310 */ /* 0x004e640000201800 */
[----:B-1----:R-:W-:-:S10]  /*03a0*/  DFMA R14, R12, UR8, R10 ;  /* 0x000000080c0e7c2b */ /* 0x002fd4000800000a */
[----:B------:R-:W1:Y:S01]  /*03b0*/  F2F.F32.F64 R15, R14 ;  /* 0x0000000e000f7310 */ /* 0x000e620000301000 */
[----:B0-----:R-:W-:-:S05]  /*03c0*/  IMAD.WIDE R12, R3, 0x4, R16 ;  /* 0x00000004030c7825 */ /* 0x001fca00078e0210 */
[----:B-1----:R0:W-:Y:S04]  /*03d0*/  STG.E desc[UR4][R12.64], R15 ;  /* 0x0000000f0c007986 */ /* 0x0021e8000c101904 */
[----:B------:R-:W2:Y:S04]  /*03e0*/  LDG.E R11, desc[UR4][R8.64] ;  /* 0x00000004080b7981 */ /* 0x000ea8000c1e1900 */
[----:B------:R-:W2:Y:S02]  /*03f0*/  LDG.E R16, desc[UR4][R4.64] ;  /* 0x0000000404107981 */ /* 0x000ea4000c1e1900 */
[----:B--2---:R-:W-:-:S02]  /*0400*/  FFMA R17, R16, 0.10000000149011611938, R11 ;  /* 0x3dcccccd10117823 */ /* 0x004fc4000000000b */
[----:B------:R-:W1:Y:S03]  /*0410*/  LDC.64 R10, c[0x0][0x3a8] ;  /* 0x0000ea00ff0a7b82 */ /* 0x000e660000000a00 */
[----:B------:R0:W-:Y:S04]  /*0420*/  STG.E desc[UR4][R12.64], R17 ;  /* 0x000000110c007986 */ /* 0x0001e8000c101904 */
[----:B------:R-:W2:Y:S04]  /*0430*/  LDG.E R16, desc[UR4][R4.64] ;  /* 0x0000000404107981 */ /* 0x000ea8000c1e1900 */
[----:B------:R-:W2:Y:S01]  /*0440*/  LDG.E R7, desc[UR4][R6.64] ;  /* 0x0000000406077981 */ /* 0x000ea2000c1e1900 */
[----:B------:R-:W-:Y:S01]  /*0450*/  IADD3 R2, PT, PT, R2, 0x1, RZ ;  /* 0x0000000102027810 */ /* 0x000fe20007ffe0ff */
[----:B-1----:R-:W-:-:S03]  /*0460*/  IMAD.WIDE R10, R3, 0x4, R10 ;  /* 0x00000004030a7825 */ /* 0x002fc600078e020a */
[----:B------:R-:W-:Y:S02]  /*0470*/  ISETP.NE.AND P0, PT, R2, RZ, PT ;  /* 0x000000ff0200720c */ /* 0x000fe40003f05270 */
[----:B------:R-:W-:Y:S01]  /*0480*/  IADD3 R3, PT, PT, R0, R3, RZ ;  /* 0x0000000300037210 */ /* 0x000fe20007ffe0ff */
[----:B--2---:R-:W-:-:S05]  /*0490*/  FFMA R19, R7, 0.10000000149011611938, R16 ;  /* 0x3dcccccd07137823 */ /* 0x004fca0000000010 */
[----:B------:R0:W-:Y:S05]  /*04a0*/  STG.E desc[UR4][R10.64], R19 ;  /* 0x000000130a007986 */ /* 0x0001ea000c101904 */
[----:B------:R-:W-:Y:S05]  /*04b0*/  @P0 BRA `(.L_x_2) ;  /* 0xfffffffc007c0947 */ /* 0x000fea000383ffff */
.L_x_1:
[----:B------:R-:W-:Y:S05]  /*04c0*/  BSYNC.RECONVERGENT B0 ;  /* 0x0000000000007941 */ /* 0x000fea0003800200 */
.L_x_0:
[----:B------:R-:W-:Y:S05]  /*04d0*/  @!P1 EXIT ;  /* 0x000000000000994d */ /* 0x000fea0003800000 */
.L_x_3:
[----:B-1----:R-:W1:Y:S08]  /*04e0*/  LDC.64 R6, c[0x0][0x388] ;  /* 0x0000e200ff067b82 */ /* 0x002e700000000a00 */
[----:B------:R-:W2:Y:S08]  /*04f0*/  LDC.64 R8, c[0x0][0x390] ;  /* 0x0000e400ff087b82 */ /* 0x000eb00000000a00 */
[----:B------:R-:W3:Y:S01]  /*0500*/  LDC.64 R4, c[0x0][0x398] ;  /* 0x0000e600ff047b82 */ /* 0x000ee20000000a00 */
[----:B-1----:R-:W-:-:S07]  /*0510*/  IMAD.WIDE R6, R3, 0x4, R6 ;  /* 0x0000000403067825 */ /* 0x002fce00078e0206 */
[----:B0-----:R-:W0:Y:S01]  /*0520*/  LDC.64 R16, c[0x0][0x3a0] ;  /* 0x0000e800ff107b82 */ /* 0x001e220000000a00 */
[----:B------:R-:W4:Y:S01]  /*0530*/  LDG.E R2, desc[UR4][R6.64] ;  /* 0x0000000406027981 */ /* 0x000f22000c1e1900 */
[----:B--2---:R-:W-:-:S05]  /*0540*/  IMAD.WIDE R8, R3, 0x4, R8 ;  /* 0x0000000403087825 */ /* 0x004fca00078e0208 */
[----:B------:R-:W4:Y:S01]  /*0550*/  LDG.E R11, desc[UR4][R8.64] ;  /* 0x00000004080b7981 */ /* 0x000f22000c1e1900 */
[----:B---3--:R-:W-:-:S05]  /*0560*/  IMAD.WIDE R4, R3, 0x4, R4 ;  /* 0x0000000403047825 */ /* 0x008fca00078e0204 */
[----:B------:R-:W2:Y:S01]  /*0570*/  LDG.E R12, desc[UR4][R4.64] ;  /* 0x00000004040c7981 */ /* 0x000ea2000c1e1900 */
[----:B------:R-:W-:Y:S01]  /*0580*/  UMOV UR8, 0x60000000 ;  /* 0x6000000000087882 */ /* 0x000fe20000000000 */
[----:B------:R-:W-:Y:S01]  /*0590*/  UMOV UR9, 0x3f747ae1 ;  /* 0x3f747ae100097882 */ /* 0x000fe20000000000 */
[----:B----4-:R-:W-:-:S04]  /*05a0*/  FFMA R2, R11, 0.10000000149011611938, R2 ;  /* 0x3dcccccd0b027823 */ /* 0x010fc80000000002 */
[----:B------:R-:W-:Y:S08]  /*05b0*/  F2F.F64.F32 R10, R2 ;  /* 0x00000002000a7310 */ /* 0x000ff00000201800 */
[----:B--2---:R-:W1:Y:S02]  /*05c0*/  F2F.F64.F32 R12, R12 ;  /* 0x0000000c000c7310 */ /* 0x004e640000201800 */
[----:B-1----:R-:W-:-:S06]  /*05d0*/  DFMA R14, R12, UR8, R10 ;  /* 0x000000080c0e7c2b */ /* 0x002fcc000800000a */
        /* <DEDUP_REMOVED lines=8> */
[----:B------:R-:W3:Y:S04]  /*0660*/  LDG.E R2, desc[UR4][R8.64] ;  /* 0x0000000408027981 */ /* 0x000ee8000c1e1900 */
[----:B------:R-:W3:Y:S01]  /*0670*/  LDG.E R17, desc[UR4][R4.64] ;  /* 0x0000000404117981 */ /* 0x000ee2000c1e1900 */
[----:B------:R-:W-:-:S04]  /*0680*/  IMAD.WIDE R14, R0, 0x4, R6 ;  /* 0x00000004000e7825 */ /* 0x000fc800078e0206 */
[----:B------:R-:W-:-:S04]  /*0690*/  IMAD.WIDE R6, R0, 0x4, R8 ;  /* 0x0000000400067825 */ /* 0x000fc800078e0208 */
[----:B-1----:R-:W-:-:S04]  /*06a0*/  IMAD.WIDE R12, R3, 0x4, R12 ;  /* 0x00000004030c7825 */ /* 0x002fc800078e020c */
[----:B---3--:R-:W-:Y:S01]  /*06b0*/  FFMA R23, R17, 0.10000000149011611938, R2 ;  /* 0x3dcccccd11177823 */ /* 0x008fe20000000002 */
[----:B------:R-:W-:-:S04]  /*06c0*/  IMAD.WIDE R16, R0, 0x4, R4 ;  /* 0x0000000400107825 */ /* 0x000fc800078e0204 */
[----:B------:R1:W-:Y:S04]  /*06d0*/  STG.E desc[UR4][R12.64], R23 ;  /* 0x000000170c007986 */ /* 0x0003e8000c101904 */
[----:B------:R-:W3:Y:S04]  /*06e0*/  LDG.E R2, desc[UR4][R14.64] ;  /* 0x000000040e027981 */ /* 0x000ee8000c1e1900 */
[----:B0-----:R-:W3:Y:S04]  /*06f0*/  LDG.E R19, desc[UR4][R6.64] ;  /* 0x0000000406137981 */ /* 0x001ee8000c1e1900 */
[----:B------:R-:W4:Y:S01]  /*0700*/  LDG.E R18, desc[UR4][R16.64] ;  /* 0x0000000410127981 */ /* 0x000f22000c1e1900 */
[----:B--2---:R-:W-:-:S04]  /*0710*/  IMAD.WIDE R10, R0, 0x4, R10 ;  /* 0x00000004000a7825 */ /* 0x004fc800078e020a */
[----:B---3--:R-:W-:Y:S01]  /*0720*/  FFMA R2, R19, 0.10000000149011611938, R2 ;  /* 0x3dcccccd13027823 */ /* 0x008fe20000000002 */
[----:B----4-:R-:W-:Y:S08]  /*0730*/  F2F.F64.F32 R8, R18 ;  /* 0x0000001200087310 */ /* 0x010ff00000201800 */
[----:B------:R-:W0:Y:S02]  /*0740*/  F2F.F64.F32 R4, R2 ;  /* 0x0000000200047310 */ /* 0x000e240000201800 */
[----:B0-----:R-:W-:-:S06]  /*0750*/  DFMA R4, R8, UR8, R4 ;  /* 0x0000000808047c2b */ /* 0x001fcc0008000004 */
[----:B------:R-:W0:Y:S02]  /*0760*/  F2F.F32.F64 R19, R4 ;  /* 0x0000000400137310 */ /* 0x000e240000301000 */
[----:B0-----:R0:W-:Y:S04]  /*0770*/  STG.E desc[UR4][R10.64], R19 ;  /* 0x000000130a007986 */ /* 0x0011e8000c101904 */
[----:B------:R-:W2:Y:S04]  /*0780*/  LDG.E R8, desc[UR4][R14.64] ;  /* 0x000000040e087981 */ /* 0x000ea8000c1e1900 */
[----:B------:R-:W2:Y:S02]  /*0790*/  LDG.E R9, desc[UR4][R6.64] ;  /* 0x0000000406097981 */ /* 0x000ea4000c1e1900 */
[----:B--2---:R-:W-:-:S05]  /*07a0*/  FFMA R21, R9, 0.10000000149011611938, R8 ;  /* 0x3dcccccd09157823 */ /* 0x004fca0000000008 */
[----:B------:R2:W-:Y:S04]  /*07b0*/  STG.E desc[UR4][R10.64], R21 ;  /* 0x000000150a007986 */ /* 0x0005e8000c101904 */
[----:B------:R-:W3:Y:S04]  /*07c0*/  LDG.E R8, desc[UR4][R6.64] ;  /* 0x0000000406087981 */ /* 0x000ee8000c1e1900 */
[----:B------:R-:W3:Y:S01]  /*07d0*/  LDG.E R9, desc[UR4][R16.64] ;  /* 0x0000000410097981 */ /* 0x000ee2000c1e1900 */
[----:B-1----:R-:W-:-:S04]  /*07e0*/  IMAD.WIDE R12, R0, 0x4, R12 ;  /* 0x00000004000c7825 */ /* 0x002fc800078e020c */
[----:B------:R-:W-:-:S04]  /*07f0*/  IMAD.WIDE R4, R0, 0x4, R14 ;  /* 0x0000000400047825 */ /* 0x000fc800078e020e */
[----:B0-----:R-:W-:-:S04]  /*0800*/  IMAD.WIDE R18, R0, 0x4, R6 ;  /* 0x0000000400127825 */ /* 0x001fc800078e0206 */
[----:B---3--:R-:W-:Y:S01]  /*0810*/  FFMA R23, R9, 0.10000000149011611938, R8 ;  /* 0x3dcccccd09177823 */ /* 0x008fe20000000008 */
[----:B------:R-:W-:-:S04]  /*0820*/  IMAD.WIDE R8, R0, 0x4, R16 ;  /* 0x0000000400087825 */ /* 0x000fc800078e0210 */
[----:B------:R0:W-:Y:S04]  /*0830*/  STG.E desc[UR4][R12.64], R23 ;  /* 0x000000170c007986 */ /* 0x0001e8000c101904 */
[----:B------:R-:W3:Y:S04]  /*0840*/  LDG.E R2, desc[UR4][R4.64] ;  /* 0x0000000404027981 */ /* 0x000ee8000c1e1900 */
[----:B--2---:R-:W3:Y:S04]  /*0850*/  LDG.E R21, desc[UR4][R18.64] ;  /* 0x0000000412157981 */ /* 0x004ee8000c1e1900 */
[----:B------:R-:W2:Y:S01]  /*0860*/  LDG.E R14, desc[UR4][R8.64] ;  /* 0x00000004080e7981 */ /* 0x000ea2000c1e1900 */
[----:B------:R-:W-:-:S04]  /*0870*/  IMAD.WIDE R10, R0, 0x4, R10 ;  /* 0x00000004000a7825 */ /* 0x000fc800078e020a */
[----:B---3--:R-:W-:Y:S01]  /*0880*/  FFMA R2, R21, 0.10000000149011611938, R2 ;  /* 0x3dcccccd15027823 */ /* 0x008fe20000000002 */
[----:B--2---:R-:W-:Y:S08]  /*0890*/  F2F.F64.F32 R14, R14 ;  /* 0x0000000e000e7310 */ /* 0x004ff00000201800 */
[----:B------:R-:W1:Y:S02]  /*08a0*/  F2F.F64.F32 R6, R2 ;  /* 0x0000000200067310 */ /* 0x000e640000201800 */
[----:B-1----:R-:W-:-:S06]  /*08b0*/  DFMA R6, R14, UR8, R6 ;  /* 0x000000080e067c2b */ /* 0x002fcc0008000006 */
[----:B------:R-:W1:Y:S02]  /*08c0*/  F2F.F32.F64 R17, R6 ;  /* 0x0000000600117310 */ /* 0x000e640000301000 */
[----:B-1----:R1:W-:Y:S04]  /*08d0*/  STG.E desc[UR4][R10.64], R17 ;  /* 0x000000110a007986 */ /* 0x0023e8000c101904 */
[----:B------:R-:W2:Y:S04]  /*08e0*/  LDG.E R15, desc[UR4][R4.64] ;  /* 0x00000004040f7981 */ /* 0x000ea8000c1e1900 */
[----:B------:R-:W2:Y:S02]  /*08f0*/  LDG.E R16, desc[UR4][R18.64] ;  /* 0x0000000412107981 */ /* 0x000ea4000c1e1900 */
[----:B--2---:R-:W-:-:S05]  /*0900*/  FFMA R21, R16, 0.10000000149011611938, R15 ;  /* 0x3dcccccd10157823 */ /* 0x004fca000000000f */
[----:B------:R2:W-:Y:S04]  /*0910*/  STG.E desc[UR4][R10.64], R21 ;  /* 0x000000150a007986 */ /* 0x0005e8000c101904 */
[----:B------:R-:W3:Y:S04]  /*0920*/  LDG.E R14, desc[UR4][R18.64] ;  /* 0x00000004120e7981 */ /* 0x000ee8000c1e1900 */
[----:B------:R-:W3:Y:S01]  /*0930*/  LDG.E R15, desc[UR4][R8.64] ;  /* 0x00000004080f7981 */ /* 0x000ee2000c1e1900 */
[----:B0-----:R-:W-:-:S04]  /*0940*/  IMAD.WIDE R12, R0, 0x4, R12 ;  /* 0x00000004000c7825 */ /* 0x001fc800078e020c */
[----:B------:R-:W-:-:S04]  /*0950*/  IMAD.WIDE R6, R0, 0x4, R4 ;  /* 0x0000000400067825 */ /* 0x000fc800078e0204 */
[----:B-1----:R-:W-:-:S04]  /*0960*/  IMAD.WIDE R16, R0, 0x4, R18 ;  /* 0x0000000400107825 */ /* 0x002fc800078e0212 */
[----:B---3--:R-:W-:Y:S01]  /*0970*/  FFMA R23, R15, 0.10000000149011611938, R14 ;  /* 0x3dcccccd0f177823 */ /* 0x008fe2000000000e */
[----:B------:R-:W-:-:S04]  /*0980*/  IMAD.WIDE R14, R0, 0x4, R8 ;  /* 0x00000004000e7825 */ /* 0x000fc800078e0208 */
[----:B------:R0:W-:Y:S04]  /*0990*/  STG.E desc[UR4][R12.64], R23 ;  /* 0x000000170c007986 */ /* 0x0001e8000c101904 */
[----:B------:R-:W3:Y:S04]  /*09a0*/  LDG.E R2, desc[UR4][R6.64] ;  /* 0x0000000406027981 */ /* 0x000ee8000c1e1900 */
[----:B------:R-:W3:Y:S04]  /*09b0*/  LDG.E R5, desc[UR4][R16.64] ;  /* 0x0000000410057981 */ /* 0x000ee8000c1e1900 */
[----:B------:R-:W4:Y:S01]  /*09c0*/  LDG.E R20, desc[UR4][R14.64] ;  /* 0x000000040e147981 */ /* 0x000f22000c1e1900 */
[----:B--2---:R-:W-:-:S04]  /*09d0*/  IMAD.WIDE R10, R0, 0x4, R10 ;  /* 0x00000004000a7825 */ /* 0x004fc800078e020a */
[----:B---3--:R-:W-:Y:S01]  /*09e0*/  FFMA R2, R5, 0.10000000149011611938, R2 ;  /* 0x3dcccccd05027823 */ /* 0x008fe20000000002 */
[----:B----4-:R-:W-:Y:S08]  /*09f0*/  F2F.F64.F32 R18, R20 ;  /* 0x0000001400127310 */ /* 0x010ff00000201800 */
[----:B------:R-:W1:Y:S02]  /*0a00*/  F2F.F64.F32 R4, R2 ;  /* 0x0000000200047310 */ /* 0x000e640000201800 */
[----:B-1----:R-:W-:-:S10]  /*0a10*/  DFMA R4, R18, UR8, R4 ;  /* 0x0000000812047c2b */ /* 0x002fd40008000004 */
[----:B------:R-:W1:Y:S02]  /*0a20*/  F2F.F32.F64 R5, R4 ;  /* 0x0000000400057310 */ /* 0x000e640000301000 */
[----:B-1----:R1:W-:Y:S04]  /*0a30*/  STG.E desc[UR4][R10.64], R5 ;  /* 0x000000050a007986 */ /* 0x0023e8000c101904 */
[----:B------:R-:W2:Y:S04]  /*0a40*/  LDG.E R8, desc[UR4][R6.64] ;  /* 0x0000000406087981 */ /* 0x000ea8000c1e1900 */
[----:B------:R-:W2:Y:S02]  /*0a50*/  LDG.E R9, desc[UR4][R16.64] ;  /* 0x0000000410097981 */ /* 0x000ea4000c1e1900 */
[----:B--2---:R-:W-:-:S05]  /*0a60*/  FFMA R9, R9, 0.10000000149011611938, R8 ;  /* 0x3dcccccd09097823 */ /* 0x004fca0000000008 */
[----:B------:R1:W-:Y:S04]  /*0a70*/  STG.E desc[UR4][R10.64], R9 ;  /* 0x000000090a007986 */ /* 0x0003e8000c101904 */
[----:B------:R-:W2:Y:S04]  /*0a80*/  LDG.E R8, desc[UR4][R16.64] ;  /* 0x0000000410087981 */ /* 0x000ea8000c1e1900 */
[----:B------:R-:W2:Y:S01]  /*0a90*/  LDG.E R15, desc[UR4][R14.64] ;  /* 0x000000040e0f7981 */ /* 0x000ea2000c1e1900 */
[C---:B0-----:R-:W-:Y:S01]  /*0aa0*/  IMAD.WIDE R12, R0.reuse, 0x4, R12 ;  /* 0x00000004000c7825 */ /* 0x041fe200078e020c */
[----:B------:R-:W-:-:S04]  /*0ab0*/  LEA R3, R0, R3, 0x2 ;  /* 0x0000000300037211 */ /* 0x000fc800078e10ff */
[----:B------:R-:W-:Y:S01]  /*0ac0*/  ISETP.GE.AND P0, PT, R3, UR6, PT ;  /* 0x0000000603007c0c */ /* 0x000fe2000bf06270 */
[----:B--2---:R-:W-:-:S05]  /*0ad0*/  FFMA R19, R15, 0.10000000149011611938, R8 ;  /* 0x3dcccccd0f137823 */ /* 0x004fca0000000008 */
[----:B------:R1:W-:Y:S07]  /*0ae0*/  STG.E desc[UR4][R12.64], R19 ;  /* 0x000000130c007986 */ /* 0x0003ee000c101904 */
[----:B------:R-:W-:Y:S05]  /*0af0*/  @!P0 BRA `(.L_x_3) ;  /* 0xfffffff800788947 */ /* 0x000fea000383ffff */
[----:B------:R-:W-:Y:S05]  /*0b00*/  EXIT ;  /* 0x000000000000794d */ /* 0x000fea0003800000 */
.L_x_4:
[----:B------:R-:W-:-:S00]  /*0b10*/  BRA `(.L_x_4) ;  /* 0xfffffffc00fc7947 */ /* 0x000fc0000383ffff */
[----:B------:R-:W-:-:S00]  /*0b20*/  NOP ;  /* 0x0000000000007918 */ /* 0x000fc00000000000 */
        /* <DEDUP_REMOVED lines=13> */
.L_x_10:


//--------------------- .text._Z3addiPfS_S_       --------------------------
	.section	.text._Z3addiPfS_S_,"ax",@progbits
	.align	128
        .global         _Z3addiPfS_S_
        .type           _Z3addiPfS_S_,@function
        .size           _Z3addiPfS_S_,(.L_x_11 - _Z3addiPfS_S_)
        .other          _Z3addiPfS_S_,@"STO_CUDA_ENTRY STV_DEFAULT"
_Z3addiPfS_S_:
.text._Z3addiPfS_S_:
        /* <DEDUP_REMOVED lines=40> */
[----:B------:R-:W0:Y:S01]  /*0280*/  LDC.64 R4, c[0x0][0x388] ;  /* 0x0000e200ff047b82 */ /* 0x000e220000000a00 */
[----:B------:R-:W-:-:S04]  /*0290*/  IADD3 R2, PT, PT, R2, 0x1, RZ ;  /* 0x0000000102027810 */ /* 0x000fc80007ffe0ff */
[----:B------:R-:W-:-:S03]  /*02a0*/  LOP3.LUT R2, R2, 0x3, RZ, 0xc0, !PT ;  /* 0x0000000302027812 */ /* 0x000fc600078ec0ff */
[----:B------:R-:W1:Y:S01]  /*02b0*/  LDC.64 R6, c[0x0][0x390] ;  /* 0x0000e400ff067b82 */ /* 0x000e620000000a00 */
[----:B------:R-:W-:-:S07]  /*02c0*/  IADD3 R2, PT, PT, -R2, RZ, RZ ;  /* 0x000000ff02027210 */ /* 0x000fce0007ffe1ff */
[----:B------:R-:W2:Y:S02]  /*02d0*/  LDC.64 R8, c[0x0][0x398] ;  /* 0x0000e600ff087b82 */ /* 0x000ea40000000a00 */
.L_x_7:
[----:B-1----:R-:W-:-:S04]  /*02e0*/  IMAD.WIDE R12, R3, 0x4, R6 ;  /* 0x00000004030c7825 */ /* 0x002fc800078e0206 */
[C---:B0-----:R-:W-:Y:S02]  /*02f0*/  IMAD.WIDE R14, R3.reuse, 0x4, R4 ;  /* 0x00000004030e7825 */ /* 0x041fe400078e0204 */
[----:B---3--:R-:W3:Y:S04]  /*0300*/  LDG.E R13, desc[UR4][R12.64] ;  /* 0x000000040c0d7981 */ /* 0x008ee8000c1e1900 */
[----:B------:R-:W3:Y:S01]  /*0310*/  LDG.E R14, desc[UR4][R14.64] ;  /* 0x000000040e0e7981 */ /* 0x000ee2000c1e1900 */
[----:B--2---:R-:W-:Y:S01]  /*0320*/  IMAD.WIDE R10, R3, 0x4, R8 ;  /* 0x00000004030a7825 */ /* 0x004fe200078e0208 */
[----:B------:R-:W-:Y:S02]  /*0330*/  IADD3 R2, PT, PT, R2, 0x1, RZ ;  /* 0x0000000102027810 */ /* 0x000fe40007ffe0ff */
[----:B------:R-:W-:-:S02]  /*0340*/  IADD3 R3, PT, PT, R0, R3, RZ ;  /* 0x0000000300037210 */ /* 0x000fc40007ffe0ff */
[----:B------:R-:W-:Y:S01]  /*0350*/  ISETP.NE.AND P0, PT, R2, RZ, PT ;  /* 0x000000ff0200720c */ /* 0x000fe20003f05270 */
[----:B---3--:R-:W-:-:S04]  /*0360*/  FMUL R16, R14, R13 ;  /* 0x0000000d0e107220 */ /* 0x008fc80000400000 */
[----:B------:R-:W-:-:S05]  /*0370*/  FMUL R17, R13, R16 ;  /* 0x000000100d117220 */ /* 0x000fca0000400000 */
[----:B------:R3:W-:Y:S03]  /*0380*/  STG.E desc[UR4][R10.64], R17 ;  /* 0x000000110a007986 */ /* 0x0007e6000c101904 */
[----:B------:R-:W-:Y:S05]  /*0390*/  @P0 BRA `(.L_x_7) ;  /* 0xfffffffc00d00947 */ /* 0x000fea000383ffff */
.L_x_6:
[----:B------:R-:W-:Y:S05]  /*03a0*/  BSYNC.RECONVERGENT B0 ;  /* 0x0000000000007941 */ /* 0x000fea0003800200 */
.L_x_5:
[----:B------:R-:W-:Y:S05]  /*03b0*/  @!P1 EXIT ;  /* 0x000000000000994d */ /* 0x000fea0003800000 */
.L_x_8:
[----:B0-----:R-:W0:Y:S08]  /*03c0*/  LDC.64 R4, c[0x0][0x388] ;  /* 0x0000e200ff047b82 */ /* 0x001e300000000a00 */
[----:B------:R-:W3:Y:S01]  /*03d0*/  LDC.64 R6, c[0x0][0x390] ;  /* 0x0000e400ff067b82 */ /* 0x000ee20000000a00 */
[----:B0-----:R-:W-:-:S07]  /*03e0*/  IMAD.WIDE R8, R3, 0x4, R4 ;  /* 0x0000000403087825 */ /* 0x001fce00078e0204 */
[----:B------:R-:W0:Y:S01]  /*03f0*/  LDC.64 R4, c[0x0][0x398] ;  /* 0x0000e600ff047b82 */ /* 0x000e220000000a00 */
[----:B------:R-:W2:Y:S01]  /*0400*/  LDG.E R2, desc[UR4][R8.64] ;  /* 0x0000000408027981 */ /* 0x000ea2000c1e1900 */
[----:B---3--:R-:W-:-:S05]  /*0410*/  IMAD.WIDE R10, R3, 0x4, R6 ;  /* 0x00000004030a7825 */ /* 0x008fca00078e0206 */
[----:B------:R-:W2:Y:S01]  /*0420*/  LDG.E R7, desc[UR4][R10.64] ;  /* 0x000000040a077981 */ /* 0x000ea2000c1e1900 */
[----:B0-----:R-:W-:-:S04]  /*0430*/  IMAD.WIDE R14, R3, 0x4, R4 ;  /* 0x00000004030e7825 */ /* 0x001fc800078e0204 */
[----:B------:R-:W-:-:S04]  /*0440*/  IMAD.WIDE R4, R0, 0x4, R8 ;  /* 0x0000000400047825 */ /* 0x000fc800078e0208 */
[----:B--2---:R-:W-:-:S04]  /*0450*/  FMUL R2, R2, R7 ;  /* 0x0000000702027220 */ /* 0x004fc80000400000 */
[----:B------:R-:W-:Y:S01]  /*0460*/  FMUL R17, R7, R2 ;  /* 0x0000000207117220 */ /* 0x000fe20000400000 */
[----:B------:R-:W-:-:S04]  /*0470*/  IMAD.WIDE R6, R0, 0x4, R10 ;  /* 0x0000000400067825 */ /* 0x000fc800078e020a */
[----:B------:R0:W-:Y:S04]  /*0480*/  STG.E desc[UR4][R14.64], R17 ;  /* 0x000000110e007986 */ /* 0x0001e8000c101904 */
[----:B------:R-:W2:Y:S04]  /*0490*/  LDG.E R2, desc[UR4][R4.64] ;  /* 0x0000000404027981 */ /* 0x000ea8000c1e1900 */
[----:B------:R-:W2:Y:S01]  /*04a0*/  LDG.E R13, desc[UR4][R6.64] ;  /* 0x00000004060d7981 */ /* 0x000ea2000c1e1900 */
[----:B------:R-:W-:-:S04]  /*04b0*/  IMAD.WIDE R8, R0, 0x4, R14 ;  /* 0x0000000400087825 */ /* 0x000fc800078e020e */
        /* <DEDUP_REMOVED lines=9> */
[----:B0-----:R-:W-:-:S04]  /*0550*/  IMAD.WIDE R14, R0, 0x4, R12 ;  /* 0x00000004000e7825 */ /* 0x001fc800078e020c */
[----:B--2---:R-:W-:-:S04]  /*0560*/  FMUL R2, R2, R21 ;  /* 0x0000001502027220 */ /* 0x004fc80000400000 */
[----:B------:R-:W-:-:S05]  /*0570*/  FMUL R21, R21, R2 ;  /* 0x0000000215157220 */ /* 0x000fca0000400000 */
[----:B------:R0:W-:Y:S04]  /*0580*/  STG.E desc[UR4][R4.64], R21 ;  /* 0x0000001504007986 */ /* 0x0001e8000c101904 */
[----:B------:R-:W2:Y:S04]  /*0590*/  LDG.E R6, desc[UR4][R6.64] ;  /* 0x0000000406067981 */ /* 0x000ea8000c1e1900 */
[----:B------:R-:W2:Y:S01]  /*05a0*/  LDG.E R15, desc[UR4][R14.64] ;  /* 0x000000040e0f7981 */ /* 0x000ea2000c1e1900 */
[C---:B-1----:R-:W-:Y:S01]  /*05b0*/  IMAD.WIDE R8, R0.reuse, 0x4, R4 ;  /* 0x0000000400087825 */ /* 0x042fe200078e0204 */
[----:B------:R-:W-:-:S04]  /*05c0*/  LEA R3, R0, R3, 0x2 ;  /* 0x0000000300037211 */ /* 0x000fc800078e10ff */
[----:B------:R-:W-:Y:S01]  /*05d0*/  ISETP.GE.AND P0, PT, R3, UR6, PT ;  /* 0x0000000603007c0c */ /* 0x000fe2000bf06270 */
[----:B--2---:R-:W-:-:S04]  /*05e0*/  FMUL R2, R6, R15 ;  /* 0x0000000f06027220 */ /* 0x004fc80000400000 */
[----:B------:R-:W-:-:S05]  /*05f0*/  FMUL R11, R15, R2 ;  /* 0x000000020f0b7220 */ /* 0x000fca0000400000 */
[----:B------:R0:W-:Y:S03]  /*0600*/  STG.E desc[UR4][R8.64], R11 ;  /* 0x0000000b08007986 */ /* 0x0001e6000c101904 */
[----:B------:R-:W-:Y:S05]  /*0610*/  @!P0 BRA `(.L_x_8) ;  /* 0xfffffffc00688947 */ /* 0x000fea000383ffff */
[----:B------:R-:W-:Y:S05]  /*0620*/  EXIT ;  /* 0x000000000000794d */ /* 0x000fea0003800000 */
.L_x_9:
        /* <DEDUP_REMOVED lines=13> */
.L_x_11:


//--------------------- .nv.shared.reserved.0     --------------------------
	.section	.nv.shared.reserved.0,"aw",@nobits
	.weak		__nv_reservedSMEM_offset_0_alias
	.size		__nv_reservedSMEM_offset_0_alias, 0, 64
	.other		__nv_reservedSMEM_offset_0_alias,@"STO_CUDA_RESERVED_SHARED STV_DEFAULT"
__nv_reservedSMEM_offset_0_alias:
	.zero		0
	.zero		64


//--------------------- .nv.constant0._Z4stepiPfS_S_S_S_ --------------------------
	.section	.nv.constant0._Z4stepiPfS_S_S_S_,"a",@progbits
	.sectionflags	@""
	.align	4
.nv.constant0._Z4stepiPfS_S_S_S_:
	.zero		944


//--------------------- .nv.constant0._Z3addiPfS_S_ --------------------------
	.section	.nv.constant0._Z3addiPfS_S_,"a",@progbits
	.sectionflags	@""
	.align	4
.nv.constant0._Z3addiPfS_S_:
	.zero		928


//--------------------- SYMBOLS --------------------------

	.type		.nv.reservedSmem.offset0,@object
	.size		.nv.reservedSmem.offset0,0x4
